//
// Generated by NVIDIA NVVM Compiler
//
// Compiler Build ID: CL-36424714
// Cuda compilation tools, release 13.0, V13.0.88
// Based on NVVM 20.0.0
//

.version 9.0
.target sm_100
.address_size 64

	// .globl	_Z25count_mono_cliques_kernelPKiS0_ii
.global .align 4 .u32 g_mono_count;

.visible .entry _Z25count_mono_cliques_kernelPKiS0_ii(
	.param .u64 .ptr .align 1 _Z25count_mono_cliques_kernelPKiS0_ii_param_0,
	.param .u64 .ptr .align 1 _Z25count_mono_cliques_kernelPKiS0_ii_param_1,
	.param .u32 _Z25count_mono_cliques_kernelPKiS0_ii_param_2,
	.param .u32 _Z25count_mono_cliques_kernelPKiS0_ii_param_3
)
{
	.reg .pred 	%p<5>;
	.reg .b32 	%r<17>;
	.reg .b64 	%rd<13>;

	ld.param.u64 	%rd4, [_Z25count_mono_cliques_kernelPKiS0_ii_param_0];
	ld.param.u64 	%rd3, [_Z25count_mono_cliques_kernelPKiS0_ii_param_1];
	ld.param.u32 	%r6, [_Z25count_mono_cliques_kernelPKiS0_ii_param_2];
	ld.param.u32 	%r5, [_Z25count_mono_cliques_kernelPKiS0_ii_param_3];
	cvta.to.global.u64 	%rd1, %rd4;
	mov.u32 	%r7, %ctaid.x;
	mov.u32 	%r8, %ntid.x;
	mov.u32 	%r9, %tid.x;
	mad.lo.s32 	%r1, %r7, %r8, %r9;
	setp.ge.s32 	%p1, %r1, %r6;
	@%p1 bra 	$L__BB0_6;
	cvta.to.global.u64 	%rd5, %rd3;
	mul.lo.s32 	%r10, %r5, %r1;
	mul.wide.s32 	%rd6, %r10, 4;
	add.s64 	%rd2, %rd5, %rd6;
	ld.global.u32 	%r11, [%rd2];
	mul.wide.s32 	%rd7, %r11, 4;
	add.s64 	%rd8, %rd1, %rd7;
	ld.global.u32 	%r2, [%rd8];
	setp.lt.s32 	%p2, %r5, 2;
	@%p2 bra 	$L__BB0_5;
	mov.b32 	%r16, 1;
	bra.uni 	$L__BB0_4;
$L__BB0_3:
	add.s32 	%r16, %r16, 1;
	setp.eq.s32 	%p4, %r16, %r5;
	@%p4 bra 	$L__BB0_5;
$L__BB0_4:
	mul.wide.u32 	%rd9, %r16, 4;
	add.s64 	%rd10, %rd2, %rd9;
	ld.global.u32 	%r13, [%rd10];
	mul.wide.s32 	%rd11, %r13, 4;
	add.s64 	%rd12, %rd1, %rd11;
	ld.global.u32 	%r14, [%rd12];
	setp.eq.s32 	%p3, %r14, %r2;
	@%p3 bra 	$L__BB0_3;
	bra.uni 	$L__BB0_6;
$L__BB0_5:
	atom.global.add.u32 	%r15, [g_mono_count], 1;
$L__BB0_6:
	ret;

}


// ===== COMPILED SASS (sm_100) =====

	.target	sm_100

	.elftype	@"ET_EXEC"


//--------------------- .note.nv.tkinfo           --------------------------
	.section	.note.nv.tkinfo,"",@"SHT_NOTE"
	.sectionflags	@"SHF_NOTE_NV_TKINFO"
	.tkinfo
        /*0018*/ 	.word	0x00000002
        /*0030*/ 	.string	""
        /*0030*/ 	.string	"ptxas"
        /*0030*/ 	.string	"Cuda compilation tools, release 13.0, V13.0.88"
        /*0030*/ 	.string	"Build cuda_13.0.r13.0/compiler.36424714_0"
        /*0030*/ 	.string	"-arch sm_100 -m 64 "



//--------------------- .note.nv.cuinfo           --------------------------
	.section	.note.nv.cuinfo,"",@"SHT_NOTE"
	.sectionflags	@"SHF_NOTE_NV_CUINFO"
        /*0018*/ 	.short	0x0002
        /*001a*/ 	.short	0x0064
        /*001c*/ 	.short	0x0082
	.zero		2


//--------------------- .nv.info                  --------------------------
	.section	.nv.info,"",@"SHT_CUDA_INFO"
	.align	4


	//----- nvinfo : EIATTR_REGCOUNT
	.align		4
        /*0000*/ 	.byte	0x04, 0x2f
        /*0002*/ 	.short	(.L_2 - .L_1)
	.align		4
.L_1:
        /*0004*/ 	.word	index@(_Z25count_mono_cliques_kernelPKiS0_ii)
        /*0008*/ 	.word	0x0000000e


	//----- nvinfo : EIATTR_FRAME_SIZE
	.align		4
.L_2:
        /*000c*/ 	.byte	0x04, 0x11
        /*000e*/ 	.short	(.L_4 - .L_3)
	.align		4
.L_3:
        /*0010*/ 	.word	index@(_Z25count_mono_cliques_kernelPKiS0_ii)
        /*0014*/ 	.word	0x00000000


	//----- nvinfo : EIATTR_MIN_STACK_SIZE
	.align		4
.L_4:
        /*0018*/ 	.byte	0x04, 0x12
        /*001a*/ 	.short	(.L_6 - .L_5)
	.align		4
.L_5:
        /*001c*/ 	.word	index@(_Z25count_mono_cliques_kernelPKiS0_ii)
        /*0020*/ 	.word	0x00000000
.L_6:


//--------------------- .nv.compat                --------------------------
	.section	.nv.compat,"",@"SHT_CUDA_COMPAT_INFO"
	.align	4
        /*0000*/ 	.byte	0x02, 0x09, 0x00, 0x00, 0x02, 0x02, 0x01, 0x00, 0x02, 0x05, 0x05, 0x00, 0x03, 0x07, 0x01, 0x01
        /*0010*/ 	.byte	0x02, 0x03, 0x00, 0x00, 0x02, 0x06, 0x01, 0x00, 0x04, 0x0b, 0x08, 0x00, 0x09, 0x00, 0x00, 0x00
        /*0020*/ 	.byte	0x00, 0x00, 0x00, 0x00


//--------------------- .nv.info._Z25count_mono_cliques_kernelPKiS0_ii --------------------------
	.section	.nv.info._Z25count_mono_cliques_kernelPKiS0_ii,"",@"SHT_CUDA_INFO"
	.sectionflags	@""
	.align	4


	//----- nvinfo : EIATTR_CUDA_API_VERSION
	.align		4
        /*0000*/ 	.byte	0x04, 0x37
        /*0002*/ 	.short	(.L_8 - .L_7)
.L_7:
        /*0004*/ 	.word	0x00000082


	//----- nvinfo : EIATTR_KPARAM_INFO
	.align		4
.L_8:
        /*0008*/ 	.byte	0x04, 0x17
        /*000a*/ 	.short	(.L_10 - .L_9)
.L_9:
        /*000c*/ 	.word	0x00000000
        /*0010*/ 	.short	0x0003
        /*0012*/ 	.short	0x0014
        /*0014*/ 	.byte	0x00, 0xf0, 0x11, 0x00


	//----- nvinfo : EIATTR_KPARAM_INFO
	.align		4
.L_10:
        /*0018*/ 	.byte	0x04, 0x17
        /*001a*/ 	.short	(.L_12 - .L_11)
.L_11:
        /*001c*/ 	.word	0x00000000
        /*0020*/ 	.short	0x0002
        /*0022*/ 	.short	0x0010
        /*0024*/ 	.byte	0x00, 0xf0, 0x11, 0x00


	//----- nvinfo : EIATTR_KPARAM_INFO
	.align		4
.L_12:
        /*0028*/ 	.byte	0x04, 0x17
        /*002a*/ 	.short	(.L_14 - .L_13)
.L_13:
        /*002c*/ 	.word	0x00000000
        /*0030*/ 	.short	0x0001
        /*0032*/ 	.short	0x0008
        /*0034*/ 	.byte	0x00, 0xf5, 0x21, 0x00


	//----- nvinfo : EIATTR_KPARAM_INFO
	.align		4
.L_14:
        /*0038*/ 	.byte	0x04, 0x17
        /*003a*/ 	.short	(.L_16 - .L_15)
.L_15:
        /*003c*/ 	.word	0x00000000
        /*0040*/ 	.short	0x0000
        /*0042*/ 	.short	0x0000
        /*0044*/ 	.byte	0x00, 0xf5, 0x21, 0x00


	//----- nvinfo : EIATTR_SPARSE_MMA_MASK
	.align		4
.L_16:
        /*0048*/ 	.byte	0x03, 0x50
        /*004a*/ 	.short	0x0000


	//----- nvinfo : EIATTR_MAXREG_COUNT
	.align		4
        /*004c*/ 	.byte	0x03, 0x1b
        /*004e*/ 	.short	0x00ff


	//----- nvinfo : EIATTR_MERCURY_ISA_VERSION
	.align		4
        /*0050*/ 	.byte	0x03, 0x5f
        /*0052*/ 	.short	0x0101


	//----- nvinfo : EIATTR_INT_WARP_WIDE_INSTR_OFFSETS
	.align		4
        /*0054*/ 	.byte	0x04, 0x31
        /*0056*/ 	.short	(.L_18 - .L_17)


	//   ....[0]....
.L_17:
        /*0058*/ 	.word	0x00000210


	//----- nvinfo : EIATTR_VRC_CTA_INIT_COUNT
	.align		4
.L_18:
        /*005c*/ 	.byte	0x02, 0x4a
	.zero		1
	.zero		1


	//----- nvinfo : EIATTR_EXIT_INSTR_OFFSETS
	.align		4
        /*0060*/ 	.byte	0x04, 0x1c
        /*0062*/ 	.short	(.L_20 - .L_19)


	//   ....[0]....
.L_19:
        /*0064*/ 	.word	0x00000070


	//   ....[1]....
        /*0068*/ 	.word	0x000001d0


	//   ....[2]....
        /*006c*/ 	.word	0x00000260


	//----- nvinfo : EIATTR_CBANK_PARAM_SIZE
	.align		4
.L_20:
        /*0070*/ 	.byte	0x03, 0x19
        /*0072*/ 	.short	0x0018


	//----- nvinfo : EIATTR_PARAM_CBANK
	.align		4
        /*0074*/ 	.byte	0x04, 0x0a
        /*0076*/ 	.short	(.L_22 - .L_21)
	.align		4
.L_21:
        /*0078*/ 	.word	index@(.nv.constant0._Z25count_mono_cliques_kernelPKiS0_ii)
        /*007c*/ 	.short	0x0380
        /*007e*/ 	.short	0x0018


	//----- nvinfo : EIATTR_SW_WAR
	.align		4
.L_22:
        /*0080*/ 	.byte	0x04, 0x36
        /*0082*/ 	.short	(.L_24 - .L_23)
.L_23:
        /*0084*/ 	.word	0x00000008
.L_24:


//--------------------- .nv.callgraph             --------------------------
	.section	.nv.callgraph,"",@"SHT_CUDA_CALLGRAPH"
	.align	4
	.sectionentsize	8
	.align		4
        /*0000*/ 	.word	0x00000000
	.align		4
        /*0004*/ 	.word	0xffffffff
	.align		4
        /*0008*/ 	.word	0x00000000
	.align		4
        /*000c*/ 	.word	0xfffffffe
	.align		4
        /*0010*/ 	.word	0x00000000
	.align		4
        /*0014*/ 	.word	0xfffffffd
	.align		4
        /*0018*/ 	.word	0x00000000
	.align		4
        /*001c*/ 	.word	0xfffffffc


//--------------------- .nv.constant4             --------------------------
	.section	.nv.constant4,"a",@progbits
	.align	8
	.align		8
.nv.constant4:
        /*0000*/ 	.dword	g_mono_count


//--------------------- .text._Z25count_mono_cliques_kernelPKiS0_ii --------------------------
	.section	.text._Z25count_mono_cliques_kernelPKiS0_ii,"ax",@progbits
	.align	128
        .global         _Z25count_mono_cliques_kernelPKiS0_ii
        .type           _Z25count_mono_cliques_kernelPKiS0_ii,@function
        .size           _Z25count_mono_cliques_kernelPKiS0_ii,(.L_x_3 - _Z25count_mono_cliques_kernelPKiS0_ii)
        .other          _Z25count_mono_cliques_kernelPKiS0_ii,@"STO_CUDA_ENTRY STV_DEFAULT"
_Z25count_mono_cliques_kernelPKiS0_ii:
.text._Z25count_mono_cliques_kernelPKiS0_ii:
[----:B------:R-:W-:Y:S01]  /*0000*/  LDC R1, c[0x0][0x37c] ;  /* 0x0000df00ff017b82 */ /* 0x000fe20000000800 */
[----:B------:R-:W0:Y:S07]  /*0010*/  S2R R3, SR_TID.X ;  /* 0x0000000000037919 */ /* 0x000e2e0000002100 */
[----:B------:R-:W0:Y:S01]  /*0020*/  S2UR UR4, SR_CTAID.X ;  /* 0x00000000000479c3 */ /* 0x000e220000002500 */
[----:B------:R-:W1:Y:S07]  /*0030*/  LDCU UR5, c[0x0][0x390] ;  /* 0x00007200ff0577ac */ /* 0x000e6e0008000800 */
[----:B------:R-:W0:Y:S02]  /*0040*/  LDC R0, c[0x0][0x360] ;  /* 0x0000d800ff007b82 */ /* 0x000e240000000800 */
[----:B0-----:R-:W-:-:S05]  /*0050*/  IMAD R0, R0, UR4, R3 ;  /* 0x0000000400007c24 */ /* 0x001fca000f8e0203 */
[----:B-1----:R-:W-:-:S13]  /*0060*/  ISETP.GE.AND P0, PT, R0, UR5, PT ;  /* 0x0000000500007c0c */ /* 0x002fda000bf06270 */
[----:B------:R-:W-:Y:S05]  /*0070*/  @P0 EXIT ;  /* 0x000000000000094d */ /* 0x000fea0003800000 */
[----:B------:R-:W0:Y:S01]  /*0080*/  LDC.64 R2, c[0x0][0x388] ;  /* 0x0000e200ff027b82 */ /* 0x000e220000000a00 */
[----:B------:R-:W1:Y:S01]  /*0090*/  LDCU UR6, c[0x0][0x394] ;  /* 0x00007280ff0677ac */ /* 0x000e620008000800 */
[----:B------:R-:W2:Y:S01]  /*00a0*/  LDCU.64 UR4, c[0x0][0x358] ;  /* 0x00006b00ff0477ac */ /* 0x000ea20008000a00 */
[----:B-1----:R-:W-:-:S04]  /*00b0*/  IMAD R5, R0, UR6, RZ ;  /* 0x0000000600057c24 */ /* 0x002fc8000f8e02ff */
[----:B0-----:R-:W-:Y:S02]  /*00c0*/  IMAD.WIDE R2, R5, 0x4, R2 ;  /* 0x0000000405027825 */ /* 0x001fe400078e0202 */
[----:B------:R-:W0:Y:S03]  /*00d0*/  LDC.64 R4, c[0x0][0x380] ;  /* 0x0000e000ff047b82 */ /* 0x000e260000000a00 */
[----:B--2---:R-:W0:Y:S01]  /*00e0*/  LDG.E R7, desc[UR4][R2.64] ;  /* 0x0000000402077981 */ /* 0x004e22000c1e1900 */
[----:B------:R-:W-:Y:S01]  /*00f0*/  UISETP.GE.AND UP0, UPT, UR6, 0x2, UPT ;  /* 0x000000020600788c */ /* 0x000fe2000bf06270 */
[----:B0-----:R-:W-:-:S08]  /*0100*/  IMAD.WIDE R4, R7, 0x4, R4 ;  /* 0x0000000407047825 */ /* 0x001fd000078e0204 */
[----:B------:R-:W-:Y:S05]  /*0110*/  BRA.U !UP0, `(.L_x_0) ;  /* 0x0000000108347547 */ /* 0x000fea000b800000 */
[----:B------:R0:W5:Y:S01]  /*0120*/  LDG.E R0, desc[UR4][R4.64] ;  /* 0x0000000404007981 */ /* 0x000162000c1e1900 */
[----:B------:R-:W1:Y:S01]  /*0130*/  LDC.64 R8, c[0x0][0x380] ;  /* 0x0000e000ff087b82 */ /* 0x000e620000000a00 */
[----:B------:R-:W-:Y:S01]  /*0140*/  HFMA2 R11, -RZ, RZ, 0, 5.9604644775390625e-08 ;  /* 0x00000001ff0b7431 */ /* 0x000fe200000001ff */
[----:B------:R-:W2:Y:S06]  /*0150*/  LDCU UR8, c[0x0][0x394] ;  /* 0x00007280ff0877ac */ /* 0x000eac0008000800 */
.L_x_1:
[----:B0-----:R-:W-:-:S06]  /*0160*/  IMAD.WIDE.U32 R4, R11, 0x4, R2 ;  /* 0x000000040b047825 */ /* 0x001fcc00078e0002 */
[----:B------:R-:W1:Y:S02]  /*0170*/  LDG.E R5, desc[UR4][R4.64] ;  /* 0x0000000404057981 */ /* 0x000e64000c1e1900 */
[----:B-1----:R-:W-:-:S06]  /*0180*/  IMAD.WIDE R6, R5, 0x4, R8 ;  /* 0x0000000405067825 */ /* 0x002fcc00078e0208 */
[----:B------:R-:W3:Y:S01]  /*0190*/  LDG.E R7, desc[UR4][R6.64] ;  /* 0x0000000406077981 */ /* 0x000ee2000c1e1900 */
[----:B------:R-:W-:-:S04]  /*01a0*/  IADD3 R11, PT, PT, R11, 0x1, RZ ;  /* 0x000000010b0b7810 */ /* 0x000fc80007ffe0ff */
[----:B--2---:R-:W-:Y:S02]  /*01b0*/  ISETP.NE.AND P1, PT, R11, UR8, PT ;  /* 0x000000080b007c0c */ /* 0x004fe4000bf25270 */
[----:B---3-5:R-:W-:-:S13]  /*01c0*/  ISETP.NE.AND P0, PT, R7, R0, PT ;  /* 0x000000000700720c */ /* 0x028fda0003f05270 */
[----:B------:R-:W-:Y:S05]  /*01d0*/  @P0 EXIT ;  /* 0x000000000000094d */ /* 0x000fea0003800000 */
[----:B------:R-:W-:Y:S05]  /*01e0*/  @P1 BRA `(.L_x_1) ;  /* 0xfffffffc00dc1947 */ /* 0x000fea000383ffff */
.L_x_0:
[----:B------:R-:W0:Y:S01]  /*01f0*/  S2R R0, SR_LANEID ;  /* 0x0000000000007919 */ /* 0x000e220000000000 */
[----:B------:R-:W1:Y:S01]  /*0200*/  LDC.64 R2, c[0x4][RZ] ;  /* 0x01000000ff027b82 */ /* 0x000e620000000a00 */
[----:B------:R-:W-:Y:S02]  /*0210*/  VOTEU.ANY UR6, UPT, PT ;  /* 0x0000000000067886 */ /* 0x000fe400038e0100 */
[----:B------:R-:W-:Y:S02]  /*0220*/  UFLO.U32 UR7, UR6 ;  /* 0x00000006000772bd */ /* 0x000fe400080e0000 */
[----:B------:R-:W1:Y:S04]  /*0230*/  POPC R5, UR6 ;  /* 0x0000000600057d09 */ /* 0x000e680008000000 */
[----:B0-----:R-:W-:-:S13]  /*0240*/  ISETP.EQ.U32.AND P0, PT, R0, UR7, PT ;  /* 0x0000000700007c0c */ /* 0x001fda000bf02070 */
[----:B-1----:R-:W-:Y:S01]  /*0250*/  @P0 REDG.E.ADD.STRONG.GPU desc[UR4][R2.64], R5 ;  /* 0x000000050200098e */ /* 0x002fe2000c12e104 */
[----:B------:R-:W-:Y:S05]  /*0260*/  EXIT ;  /* 0x000000000000794d */ /* 0x000fea0003800000 */
.L_x_2:
[----:B------:R-:W-:-:S00]  /*0270*/  BRA `(.L_x_2) ;  /* 0xfffffffc00fc7947 */ /* 0x000fc0000383ffff */
[----:B------:R-:W-:-:S00]  /*0280*/  NOP ;  /* 0x0000000000007918 */ /* 0x000fc00000000000 */
[----:B------:R-:W-:-:S00]  /*0290*/  NOP ;  /* 0x0000000000007918 */ /* 0x000fc00000000000 */
[----:B------:R-:W-:-:S00]  /*02a0*/  NOP ;  /* 0x0000000000007918 */ /* 0x000fc00000000000 */
[----:B------:R-:W-:-:S00]  /*02b0*/  NOP ;  /* 0x0000000000007918 */ /* 0x000fc00000000000 */
[----:B------:R-:W-:-:S00]  /*02c0*/  NOP ;  /* 0x0000000000007918 */ /* 0x000fc00000000000 */
[----:B------:R-:W-:-:S00]  /*02d0*/  NOP ;  /* 0x0000000000007918 */ /* 0x000fc00000000000 */
[----:B------:R-:W-:-:S00]  /*02e0*/  NOP ;  /* 0x0000000000007918 */ /* 0x000fc00000000000 */
[----:B------:R-:W-:-:S00]  /*02f0*/  NOP ;  /* 0x0000000000007918 */ /* 0x000fc00000000000 */
.L_x_3:


//--------------------- .nv.shared.reserved.0     --------------------------
	.section	.nv.shared.reserved.0,"aw",@nobits
	.weak		__nv_reservedSMEM_offset_0_alias
	.size		__nv_reservedSMEM_offset_0_alias, 0, 64
	.other		__nv_reservedSMEM_offset_0_alias,@"STO_CUDA_RESERVED_SHARED STV_DEFAULT"
__nv_reservedSMEM_offset_0_alias:
	.zero		0
	.zero		64


//--------------------- .nv.global                --------------------------
	.section	.nv.global,"aw",@nobits
	.align	4
.nv.global:
	.type		g_mono_count,@object
	.size		g_mono_count,(.L_0 - g_mono_count)
g_mono_count:
	.zero		4
.L_0:


//--------------------- .nv.constant0._Z25count_mono_cliques_kernelPKiS0_ii --------------------------
	.section	.nv.constant0._Z25count_mono_cliques_kernelPKiS0_ii,"a",@progbits
	.sectionflags	@""
	.align	4
.nv.constant0._Z25count_mono_cliques_kernelPKiS0_ii:
	.zero		920


//--------------------- SYMBOLS --------------------------

	.type		.nv.reservedSmem.offset0,@object
	.size		.nv.reservedSmem.offset0,0x4
